	.headerflags	@"EF_CUDA_TEXMODE_UNIFIED EF_CUDA_64BIT_ADDRESS EF_CUDA_ACCELERATORS EF_CUDA_SM90 EF_CUDA_VIRTUAL_SM(EF_CUDA_SM90)"
	.elftype	@"ET_EXEC"


//--------------------- .nv.info                  --------------------------
	.section	.nv.info,"",@"SHT_CUDA_INFO"
	.align	4


	//----- nvinfo : EIATTR_REGCOUNT
	.align		4
        /*0000*/ 	.byte	0x04, 0x2f
        /*0002*/ 	.short	(.L_3 - .L_2)
	.align		4
.L_2:
        /*0004*/ 	.word	index@(triton_poi_fused__native_batch_norm_legit_no_training_add_50)
        /*0008*/ 	.word	0x00000016


	//----- nvinfo : EIATTR_MIN_STACK_SIZE
	.align		4
.L_3:
        /*000c*/ 	.byte	0x04, 0x12
        /*000e*/ 	.short	(.L_5 - .L_4)
	.align		4
.L_4:
        /*0010*/ 	.word	index@(triton_poi_fused__native_batch_norm_legit_no_training_add_50)
        /*0014*/ 	.word	0x00000000


	//----- nvinfo : EIATTR_FRAME_SIZE
	.align		4
.L_5:
        /*0018*/ 	.byte	0x04, 0x11
        /*001a*/ 	.short	(.L_7 - .L_6)
	.align		4
.L_6:
        /*001c*/ 	.word	index@(triton_poi_fused__native_batch_norm_legit_no_training_add_50)
        /*0020*/ 	.word	0x00000000


	//----- nvinfo : EIATTR_MIN_STACK_SIZE
	.align		4
.L_7:
        /*0024*/ 	.byte	0x04, 0x12
        /*0026*/ 	.short	(.L_9 - .L_8)
	.align		4
.L_8:
        /*0028*/ 	.word	index@(triton_poi_fused__native_batch_norm_legit_no_training_add_50)
        /*002c*/ 	.word	0x00000000
.L_9:


//--------------------- .nv.info.triton_poi_fused__native_batch_norm_legit_no_training_add_50 --------------------------
	.section	.nv.info.triton_poi_fused__native_batch_norm_legit_no_training_add_50,"",@"SHT_CUDA_INFO"
	.sectionflags	@""
	.align	4


	//----- nvinfo : EIATTR_CUDA_API_VERSION
	.align		4
        /*0000*/ 	.byte	0x04, 0x37
        /*0002*/ 	.short	(.L_11 - .L_10)
.L_10:
        /*0004*/ 	.word	0x0000007c


	//----- nvinfo : EIATTR_KPARAM_INFO
	.align		4
.L_11:
        /*0008*/ 	.byte	0x04, 0x17
        /*000a*/ 	.short	(.L_13 - .L_12)
.L_12:
        /*000c*/ 	.word	0x00000000
        /*0010*/ 	.short	0x0007
        /*0012*/ 	.short	0x0038
        /*0014*/ 	.byte	0x00, 0xf0, 0x11, 0x00


	//----- nvinfo : EIATTR_KPARAM_INFO
	.align		4
.L_13:
        /*0018*/ 	.byte	0x04, 0x17
        /*001a*/ 	.short	(.L_15 - .L_14)
.L_14:
        /*001c*/ 	.word	0x00000000
        /*0020*/ 	.short	0x0006
        /*0022*/ 	.short	0x0030
        /*0024*/ 	.byte	0x00, 0xf4, 0x21, 0x00


	//----- nvinfo : EIATTR_KPARAM_INFO
	.align		4
.L_15:
        /*0028*/ 	.byte	0x04, 0x17
        /*002a*/ 	.short	(.L_17 - .L_16)
.L_16:
        /*002c*/ 	.word	0x00000000
        /*0030*/ 	.short	0x0005
        /*0032*/ 	.short	0x0028
        /*0034*/ 	.byte	0x00, 0xf4, 0x21, 0x00


	//----- nvinfo : EIATTR_KPARAM_INFO
	.align		4
.L_17:
        /*0038*/ 	.byte	0x04, 0x17
        /*003a*/ 	.short	(.L_19 - .L_18)
.L_18:
        /*003c*/ 	.word	0x00000000
        /*0040*/ 	.short	0x0004
        /*0042*/ 	.short	0x0020
        /*0044*/ 	.byte	0x00, 0xf4, 0x21, 0x00


	//----- nvinfo : EIATTR_KPARAM_INFO
	.align		4
.L_19:
        /*0048*/ 	.byte	0x04, 0x17
        /*004a*/ 	.short	(.L_21 - .L_20)
.L_20:
        /*004c*/ 	.word	0x00000000
        /*0050*/ 	.short	0x0003
        /*0052*/ 	.short	0x0018
        /*0054*/ 	.byte	0x00, 0xf4, 0x21, 0x00


	//----- nvinfo : EIATTR_KPARAM_INFO
	.align		4
.L_21:
        /*0058*/ 	.byte	0x04, 0x17
        /*005a*/ 	.short	(.L_23 - .L_22)
.L_22:
        /*005c*/ 	.word	0x00000000
        /*0060*/ 	.short	0x0002
        /*0062*/ 	.short	0x0010
        /*0064*/ 	.byte	0x00, 0xf4, 0x21, 0x00


	//----- nvinfo : EIATTR_KPARAM_INFO
	.align		4
.L_23:
        /*0068*/ 	.byte	0x04, 0x17
        /*006a*/ 	.short	(.L_25 - .L_24)
.L_24:
        /*006c*/ 	.word	0x00000000
        /*0070*/ 	.short	0x0001
        /*0072*/ 	.short	0x0008
        /*0074*/ 	.byte	0x00, 0xf4, 0x21, 0x00


	//----- nvinfo : EIATTR_KPARAM_INFO
	.align		4
.L_25:
        /*0078*/ 	.byte	0x04, 0x17
        /*007a*/ 	.short	(.L_27 - .L_26)
.L_26:
        /*007c*/ 	.word	0x00000000
        /*0080*/ 	.short	0x0000
        /*0082*/ 	.short	0x0000
        /*0084*/ 	.byte	0x00, 0xf4, 0x21, 0x00


	//----- nvinfo : EIATTR_SPARSE_MMA_MASK
	.align		4
.L_27:
        /*0088*/ 	.byte	0x03, 0x50
        /*008a*/ 	.short	0x0000


	//----- nvinfo : EIATTR_MAXREG_COUNT
	.align		4
        /*008c*/ 	.byte	0x03, 0x1b
        /*008e*/ 	.short	0x00ff


	//----- nvinfo : EIATTR_EXIT_INSTR_OFFSETS
	.align		4
        /*0090*/ 	.byte	0x04, 0x1c
        /*0092*/ 	.short	(.L_29 - .L_28)


	//   ....[0]....
.L_28:
        /*0094*/ 	.word	0x00000320


	//   ....[1]....
        /*0098*/ 	.word	0x00000340


	//----- nvinfo : EIATTR_REQNTID
	.align		4
.L_29:
        /*009c*/ 	.byte	0x04, 0x10
        /*009e*/ 	.short	(.L_31 - .L_30)
.L_30:
        /*00a0*/ 	.word	0x00000080
        /*00a4*/ 	.word	0x00000001
        /*00a8*/ 	.word	0x00000001


	//----- nvinfo : EIATTR_CBANK_PARAM_SIZE
	.align		4
.L_31:
        /*00ac*/ 	.byte	0x03, 0x19
        /*00ae*/ 	.short	0x003c


	//----- nvinfo : EIATTR_PARAM_CBANK
	.align		4
        /*00b0*/ 	.byte	0x04, 0x0a
        /*00b2*/ 	.short	(.L_33 - .L_32)
	.align		4
.L_32:
        /*00b4*/ 	.word	index@(.nv.constant0.triton_poi_fused__native_batch_norm_legit_no_training_add_50)
        /*00b8*/ 	.short	0x0210
        /*00ba*/ 	.short	0x003c


	//----- nvinfo : EIATTR_SW_WAR
	.align		4
.L_33:
        /*00bc*/ 	.byte	0x04, 0x36
        /*00be*/ 	.short	(.L_35 - .L_34)
.L_34:
        /*00c0*/ 	.word	0x00000008
.L_35:


//--------------------- .nv.callgraph             --------------------------
	.section	.nv.callgraph,"",@"SHT_CUDA_CALLGRAPH"
	.align	4
	.sectionentsize	8
	.align		4
        /*0000*/ 	.word	0x00000000
	.align		4
        /*0004*/ 	.word	0xffffffff
	.align		4
        /*0008*/ 	.word	0x00000000
	.align		4
        /*000c*/ 	.word	0xfffffffe
	.align		4
        /*0010*/ 	.word	0x00000000
	.align		4
        /*0014*/ 	.word	0xfffffffd
	.align		4
        /*0018*/ 	.word	0x00000000
	.align		4
        /*001c*/ 	.word	0xfffffffc


//--------------------- .nv.constant4             --------------------------
	.section	.nv.constant4,"a",@progbits
	.align	8
	.align		8
.nv.constant4:
        /*0000*/ 	.dword	_$_str
	.align		8
        /*0008*/ 	.dword	_$_str_$_2


//--------------------- .text.triton_poi_fused__native_batch_norm_legit_no_training_add_50 --------------------------
	.section	.text.triton_poi_fused__native_batch_norm_legit_no_training_add_50,"ax",@progbits
	.align	128
        .global         triton_poi_fused__native_batch_norm_legit_no_training_add_50
        .type           triton_poi_fused__native_batch_norm_legit_no_training_add_50,@function
        .size           triton_poi_fused__native_batch_norm_legit_no_training_add_50,(.L_x_1 - triton_poi_fused__native_batch_norm_legit_no_training_add_50)
        .other          triton_poi_fused__native_batch_norm_legit_no_training_add_50,@"STO_CUDA_ENTRY STV_DEFAULT"
triton_poi_fused__native_batch_norm_legit_no_training_add_50:
.text.triton_poi_fused__native_batch_norm_legit_no_training_add_50:
[----:B------:R-:W0:Y:S01]  /*0000*/  LDC R1, c[0x0][0x28] ;  /* 0x00000a00ff017b82 */ /* 0x000e220000000800 */
[----:B------:R-:W1:Y:S07]  /*0010*/  S2R R0, SR_TID.X ;  /* 0x0000000000007919 */ /* 0x000e6e0000002100 */
[----:B------:R-:W2:Y:S01]  /*0020*/  LDC.64 R12, c[0x0][0x228] ;  /* 0x00008a00ff0c7b82 */ /* 0x000ea20000000a00 */
[----:B------:R-:W-:Y:S01]  /*0030*/  ULDC.64 UR4, c[0x0][0x208] ;  /* 0x0000820000047ab9 */ /* 0x000fe20000000a00 */
[----:B------:R-:W3:Y:S06]  /*0040*/  S2R R3, SR_CTAID.X ;  /* 0x0000000000037919 */ /* 0x000eec0000002500 */
[----:B------:R-:W4:Y:S08]  /*0050*/  LDC.64 R8, c[0x0][0x218] ;  /* 0x00008600ff087b82 */ /* 0x000f300000000a00 */
[----:B------:R-:W5:Y:S08]  /*0060*/  LDC.64 R10, c[0x0][0x220] ;  /* 0x00008800ff0a7b82 */ /* 0x000f700000000a00 */
[----:B------:R-:W5:Y:S01]  /*0070*/  LDC.64 R14, c[0x0][0x230] ;  /* 0x00008c00ff0e7b82 */ /* 0x000f620000000a00 */
[----:B-1----:R-:W-:-:S07]  /*0080*/  LOP3.LUT R0, R0, 0x7f, RZ, 0xc0, !PT ;  /* 0x0000007f00007812 */ /* 0x002fce00078ec0ff */
[----:B------:R-:W1:Y:S01]  /*0090*/  LDC.64 R16, c[0x0][0x238] ;  /* 0x00008e00ff107b82 */ /* 0x000e620000000a00 */
[----:B---3--:R-:W-:-:S04]  /*00a0*/  LEA R0, R3, R0, 0x7 ;  /* 0x0000000003007211 */ /* 0x008fc800078e38ff */
[C---:B------:R-:W-:Y:S01]  /*00b0*/  ISETP.GE.AND P2, PT, R0.reuse, 0x1800, PT ;  /* 0x000018000000780c */ /* 0x040fe20003f46270 */
[----:B------:R-:W-:Y:S02]  /*00c0*/  IMAD.HI R2, R0, 0x2aaaaaab, RZ ;  /* 0x2aaaaaab00027827 */ /* 0x000fe400078e02ff */
[----:B------:R-:W3:Y:S03]  /*00d0*/  LDC.64 R4, c[0x0][0x210] ;  /* 0x00008400ff047b82 */ /* 0x000ee60000000a00 */
[----:B------:R-:W-:-:S04]  /*00e0*/  SHF.R.U32.HI R3, RZ, 0x1f, R2 ;  /* 0x0000001fff037819 */ /* 0x000fc80000011602 */
[----:B------:R-:W-:-:S05]  /*00f0*/  LEA.HI R3, R2, R3, RZ, 0x1a ;  /* 0x0000000302037211 */ /* 0x000fca00078fd0ff */
[----:B------:R-:W-:Y:S01]  /*0100*/  IMAD R19, R3, -0x180, R0 ;  /* 0xfffffe8003137824 */ /* 0x000fe200078e0200 */
[----:B------:R-:W-:-:S03]  /*0110*/  CS2R R2, SRZ ;  /* 0x0000000000027805 */ /* 0x000fc6000001ff00 */
[----:B--2---:R-:W-:-:S05]  /*0120*/  IMAD.WIDE R12, R19, 0x4, R12 ;  /* 0x00000004130c7825 */ /* 0x004fca00078e020c */
[----:B------:R2:W3:Y:S01]  /*0130*/  @!P2 LDG.E.EL R2, desc[UR4][R12.64] ;  /* 0x000000040c02a981 */ /* 0x0004e2000c2e1900 */
[----:B------:R-:W-:Y:S01]  /*0140*/  CS2R R6, SRZ ;  /* 0x0000000000067805 */ /* 0x000fe2000001ff00 */
[----:B----4-:R-:W-:Y:S01]  /*0150*/  IMAD.WIDE R8, R0, 0x4, R8 ;  /* 0x0000000400087825 */ /* 0x010fe200078e0208 */
[----:B------:R-:W-:-:S03]  /*0160*/  HFMA2.MMA R18, -RZ, RZ, 0, 0 ;  /* 0x00000000ff127435 */ /* 0x000fc600000001ff */
[C---:B-----5:R-:W-:Y:S01]  /*0170*/  IMAD.WIDE R10, R19.reuse, 0x4, R10 ;  /* 0x00000004130a7825 */ /* 0x060fe200078e020a */
[----:B------:R4:W5:Y:S04]  /*0180*/  @!P2 LDG.E R6, desc[UR4][R8.64] ;  /* 0x000000040806a981 */ /* 0x000968000c1e1900 */
[----:B------:R3:W5:Y:S01]  /*0190*/  @!P2 LDG.E.EL R3, desc[UR4][R10.64] ;  /* 0x000000040a03a981 */ /* 0x000762000c2e1900 */
[----:B0-2---:R-:W-:-:S04]  /*01a0*/  IMAD.WIDE R12, R19, 0x4, R14 ;  /* 0x00000004130c7825 */ /* 0x005fc800078e020e */
[----:B-1----:R-:W-:Y:S01]  /*01b0*/  IMAD.WIDE R14, R19, 0x4, R16 ;  /* 0x00000004130e7825 */ /* 0x002fe200078e0210 */
[----:B------:R-:W-:Y:S01]  /*01c0*/  MOV R16, RZ ;  /* 0x000000ff00107202 */ /* 0x000fe20000000f00 */
[----:B------:R-:W2:Y:S01]  /*01d0*/  @!P2 LDG.E.EL R7, desc[UR4][R12.64] ;  /* 0x000000040c07a981 */ /* 0x000ea2000c2e1900 */
[----:B----4-:R-:W0:Y:S01]  /*01e0*/  LDC.64 R8, c[0x0][0x240] ;  /* 0x00009000ff087b82 */ /* 0x010e220000000a00 */
[----:B---3--:R-:W-:Y:S02]  /*01f0*/  IMAD.WIDE R4, R0, 0x4, R4 ;  /* 0x0000000400047825 */ /* 0x008fe400078e0204 */
[----:B------:R-:W2:Y:S04]  /*0200*/  @!P2 LDG.E.EL R18, desc[UR4][R14.64] ;  /* 0x000000040e12a981 */ /* 0x000ea8000c2e1900 */
[----:B------:R-:W3:Y:S01]  /*0210*/  @!P2 LDG.E R16, desc[UR4][R4.64] ;  /* 0x000000040410a981 */ /* 0x000ee2000c1e1900 */
[----:B------:R-:W-:Y:S01]  /*0220*/  HFMA2.MMA R11, -RZ, RZ, 1.625, 0 ;  /* 0x3e800000ff0b7435 */ /* 0x000fe200000001ff */
[----:B------:R-:W-:-:S04]  /*0230*/  FADD R2, R2, 9.9999997473787516356e-06 ;  /* 0x3727c5ac02027421 */ /* 0x000fc80000000000 */
[----:B------:R-:W1:Y:S01]  /*0240*/  MUFU.SQRT R10, R2 ;  /* 0x00000002000a7308 */ /* 0x000e620000002000 */
[----:B-----5:R-:W-:Y:S01]  /*0250*/  FADD R3, -R3, R6 ;  /* 0x0000000603037221 */ /* 0x020fe20000000100 */
[C---:B-1----:R-:W-:Y:S02]  /*0260*/  FSETP.GT.AND P0, PT, R10.reuse, 8.50705917302346158658e+37, PT ;  /* 0x7e8000000a00780b */ /* 0x042fe40003f04000 */
[----:B------:R-:W-:Y:S02]  /*0270*/  FSETP.GEU.AND P1, PT, R10, 1.175494350822287508e-38, PT ;  /* 0x008000000a00780b */ /* 0x000fe40003f2e000 */
[----:B------:R-:W-:-:S09]  /*0280*/  FSEL R11, R11, 1, P0 ;  /* 0x3f8000000b0b7808 */ /* 0x000fd20000000000 */
[----:B------:R-:W-:Y:S02]  /*0290*/  @P0 FMUL R10, R10, 0.25 ;  /* 0x3e8000000a0a0820 */ /* 0x000fe40000400000 */
[----:B------:R-:W-:Y:S02]  /*02a0*/  @!P1 FMUL R11, R11, 16777216 ;  /* 0x4b8000000b0b9820 */ /* 0x000fe40000400000 */
[----:B------:R-:W-:-:S06]  /*02b0*/  @!P1 FMUL R10, R10, 16777216 ;  /* 0x4b8000000a0a9820 */ /* 0x000fcc0000400000 */
[----:B------:R-:W1:Y:S02]  /*02c0*/  MUFU.RCP R10, R10 ;  /* 0x0000000a000a7308 */ /* 0x000e640000001000 */
[----:B-1----:R-:W-:-:S04]  /*02d0*/  FMUL R2, R10, R11 ;  /* 0x0000000b0a027220 */ /* 0x002fc80000400000 */
[----:B------:R-:W-:-:S04]  /*02e0*/  FMUL R3, R3, R2 ;  /* 0x0000000203037220 */ /* 0x000fc80000400000 */
[----:B--2---:R-:W-:Y:S01]  /*02f0*/  FFMA R7, R3, R7, R18 ;  /* 0x0000000703077223 */ /* 0x004fe20000000012 */
[----:B0-----:R-:W-:-:S04]  /*0300*/  IMAD.WIDE R2, R0, 0x4, R8 ;  /* 0x0000000400027825 */ /* 0x001fc800078e0208 */
[----:B---3--:R-:W-:Y:S01]  /*0310*/  FADD R7, R7, R16 ;  /* 0x0000001007077221 */ /* 0x008fe20000000000 */
[----:B------:R-:W-:Y:S06]  /*0320*/  @P2 EXIT ;  /* 0x000000000000294d */ /* 0x000fec0003800000 */
[----:B------:R-:W-:Y:S01]  /*0330*/  STG.E desc[UR4][R2.64], R7 ;  /* 0x0000000702007986 */ /* 0x000fe2000c101904 */
[----:B------:R-:W-:Y:S05]  /*0340*/  EXIT ;  /* 0x000000000000794d */ /* 0x000fea0003800000 */
.L_x_0:
[----:B------:R-:W-:-:S00]  /*0350*/  BRA `(.L_x_0) ;  /* 0xfffffffc00fc7947 */ /* 0x000fc0000383ffff */
[----:B------:R-:W-:-:S00]  /*0360*/  NOP ;  /* 0x0000000000007918 */ /* 0x000fc00000000000 */
        /* <DEDUP_REMOVED lines=9> */
.L_x_1:


//--------------------- .nv.global.init           --------------------------
	.section	.nv.global.init,"aw",@progbits
.nv.global.init:
	.type		_$_str,@object
	.size		_$_str,(_$_str_$_2 - _$_str)
_$_str:
        /*0000*/ 	.byte	0x5f, 0x5f, 0x43, 0x55, 0x44, 0x41, 0x5f, 0x46, 0x54, 0x5a, 0x00
	.type		_$_str_$_2,@object
	.size		_$_str_$_2,(.L_1 - _$_str_$_2)
_$_str_$_2:
        /*000b*/ 	.byte	0x5f, 0x5f, 0x43, 0x55, 0x44, 0x41, 0x5f, 0x50, 0x52, 0x45, 0x43, 0x5f, 0x53, 0x51, 0x52, 0x54
        /*001b*/ 	.byte	0x00
.L_1:


//--------------------- .nv.constant0.triton_poi_fused__native_batch_norm_legit_no_training_add_50 --------------------------
	.section	.nv.constant0.triton_poi_fused__native_batch_norm_legit_no_training_add_50,"a",@progbits
	.sectionflags	@""
	.align	4
.nv.constant0.triton_poi_fused__native_batch_norm_legit_no_training_add_50:
	.zero		588
